//
// Generated by NVIDIA NVVM Compiler
//
// Compiler Build ID: CL-36424714
// Cuda compilation tools, release 13.0, V13.0.88
// Based on NVVM 20.0.0
//

.version 9.0
.target sm_100
.address_size 64

	// .globl	_Z17vector_matrix_mulPKfS0_Pfii

.visible .entry _Z17vector_matrix_mulPKfS0_Pfii(
	.param .u64 .ptr .align 1 _Z17vector_matrix_mulPKfS0_Pfii_param_0,
	.param .u64 .ptr .align 1 _Z17vector_matrix_mulPKfS0_Pfii_param_1,
	.param .u64 .ptr .align 1 _Z17vector_matrix_mulPKfS0_Pfii_param_2,
	.param .u32 _Z17vector_matrix_mulPKfS0_Pfii_param_3,
	.param .u32 _Z17vector_matrix_mulPKfS0_Pfii_param_4
)
{
	.reg .pred 	%p<11>;
	.reg .b32 	%r<38>;
	.reg .b32 	%f<112>;
	.reg .b64 	%rd<31>;

	ld.param.u64 	%rd11, [_Z17vector_matrix_mulPKfS0_Pfii_param_0];
	ld.param.u64 	%rd12, [_Z17vector_matrix_mulPKfS0_Pfii_param_1];
	ld.param.u64 	%rd10, [_Z17vector_matrix_mulPKfS0_Pfii_param_2];
	ld.param.u32 	%r24, [_Z17vector_matrix_mulPKfS0_Pfii_param_3];
	ld.param.u32 	%r23, [_Z17vector_matrix_mulPKfS0_Pfii_param_4];
	cvta.to.global.u64 	%rd1, %rd12;
	cvta.to.global.u64 	%rd2, %rd11;
	mov.u32 	%r25, %ctaid.x;
	mov.u32 	%r26, %ntid.x;
	mov.u32 	%r27, %tid.x;
	mad.lo.s32 	%r1, %r25, %r26, %r27;
	setp.ge.s32 	%p1, %r1, %r24;
	@%p1 bra 	$L__BB0_15;
	setp.lt.s32 	%p2, %r23, 1;
	mov.f32 	%f111, 0f00000000;
	@%p2 bra 	$L__BB0_14;
	mul.lo.s32 	%r2, %r23, %r1;
	and.b32  	%r3, %r23, 15;
	setp.lt.u32 	%p3, %r23, 16;
	mov.f32 	%f111, 0f00000000;
	mov.b32 	%r34, 0;
	@%p3 bra 	$L__BB0_5;
	and.b32  	%r34, %r23, 2147483632;
	neg.s32 	%r32, %r34;
	add.s64 	%rd29, %rd2, 32;
	add.s64 	%rd4, %rd1, 32;
	mov.f32 	%f111, 0f00000000;
	mov.u32 	%r31, %r2;
$L__BB0_4:
	.pragma "nounroll";
	mul.wide.s32 	%rd13, %r31, 4;
	add.s64 	%rd14, %rd4, %rd13;
	ld.global.f32 	%f18, [%rd29+-32];
	ld.global.f32 	%f19, [%rd14+-32];
	fma.rn.f32 	%f20, %f18, %f19, %f111;
	ld.global.f32 	%f21, [%rd29+-28];
	ld.global.f32 	%f22, [%rd14+-28];
	fma.rn.f32 	%f23, %f21, %f22, %f20;
	ld.global.f32 	%f24, [%rd29+-24];
	ld.global.f32 	%f25, [%rd14+-24];
	fma.rn.f32 	%f26, %f24, %f25, %f23;
	ld.global.f32 	%f27, [%rd29+-20];
	ld.global.f32 	%f28, [%rd14+-20];
	fma.rn.f32 	%f29, %f27, %f28, %f26;
	ld.global.f32 	%f30, [%rd29+-16];
	ld.global.f32 	%f31, [%rd14+-16];
	fma.rn.f32 	%f32, %f30, %f31, %f29;
	ld.global.f32 	%f33, [%rd29+-12];
	ld.global.f32 	%f34, [%rd14+-12];
	fma.rn.f32 	%f35, %f33, %f34, %f32;
	ld.global.f32 	%f36, [%rd29+-8];
	ld.global.f32 	%f37, [%rd14+-8];
	fma.rn.f32 	%f38, %f36, %f37, %f35;
	ld.global.f32 	%f39, [%rd29+-4];
	ld.global.f32 	%f40, [%rd14+-4];
	fma.rn.f32 	%f41, %f39, %f40, %f38;
	ld.global.f32 	%f42, [%rd29];
	ld.global.f32 	%f43, [%rd14];
	fma.rn.f32 	%f44, %f42, %f43, %f41;
	ld.global.f32 	%f45, [%rd29+4];
	ld.global.f32 	%f46, [%rd14+4];
	fma.rn.f32 	%f47, %f45, %f46, %f44;
	ld.global.f32 	%f48, [%rd29+8];
	ld.global.f32 	%f49, [%rd14+8];
	fma.rn.f32 	%f50, %f48, %f49, %f47;
	ld.global.f32 	%f51, [%rd29+12];
	ld.global.f32 	%f52, [%rd14+12];
	fma.rn.f32 	%f53, %f51, %f52, %f50;
	ld.global.f32 	%f54, [%rd29+16];
	ld.global.f32 	%f55, [%rd14+16];
	fma.rn.f32 	%f56, %f54, %f55, %f53;
	ld.global.f32 	%f57, [%rd29+20];
	ld.global.f32 	%f58, [%rd14+20];
	fma.rn.f32 	%f59, %f57, %f58, %f56;
	ld.global.f32 	%f60, [%rd29+24];
	ld.global.f32 	%f61, [%rd14+24];
	fma.rn.f32 	%f62, %f60, %f61, %f59;
	ld.global.f32 	%f63, [%rd29+28];
	ld.global.f32 	%f64, [%rd14+28];
	fma.rn.f32 	%f111, %f63, %f64, %f62;
	add.s32 	%r32, %r32, 16;
	add.s64 	%rd29, %rd29, 64;
	add.s32 	%r31, %r31, 16;
	setp.ne.s32 	%p4, %r32, 0;
	@%p4 bra 	$L__BB0_4;
$L__BB0_5:
	setp.eq.s32 	%p5, %r3, 0;
	@%p5 bra 	$L__BB0_14;
	and.b32  	%r11, %r23, 7;
	setp.lt.u32 	%p6, %r3, 8;
	@%p6 bra 	$L__BB0_8;
	mul.wide.u32 	%rd15, %r34, 4;
	add.s64 	%rd16, %rd2, %rd15;
	ld.global.f32 	%f66, [%rd16];
	add.s32 	%r29, %r34, %r2;
	mul.wide.s32 	%rd17, %r29, 4;
	add.s64 	%rd18, %rd1, %rd17;
	ld.global.f32 	%f67, [%rd18];
	fma.rn.f32 	%f68, %f66, %f67, %f111;
	ld.global.f32 	%f69, [%rd16+4];
	ld.global.f32 	%f70, [%rd18+4];
	fma.rn.f32 	%f71, %f69, %f70, %f68;
	ld.global.f32 	%f72, [%rd16+8];
	ld.global.f32 	%f73, [%rd18+8];
	fma.rn.f32 	%f74, %f72, %f73, %f71;
	ld.global.f32 	%f75, [%rd16+12];
	ld.global.f32 	%f76, [%rd18+12];
	fma.rn.f32 	%f77, %f75, %f76, %f74;
	ld.global.f32 	%f78, [%rd16+16];
	ld.global.f32 	%f79, [%rd18+16];
	fma.rn.f32 	%f80, %f78, %f79, %f77;
	ld.global.f32 	%f81, [%rd16+20];
	ld.global.f32 	%f82, [%rd18+20];
	fma.rn.f32 	%f83, %f81, %f82, %f80;
	ld.global.f32 	%f84, [%rd16+24];
	ld.global.f32 	%f85, [%rd18+24];
	fma.rn.f32 	%f86, %f84, %f85, %f83;
	ld.global.f32 	%f87, [%rd16+28];
	ld.global.f32 	%f88, [%rd18+28];
	fma.rn.f32 	%f111, %f87, %f88, %f86;
	add.s32 	%r34, %r34, 8;
$L__BB0_8:
	setp.eq.s32 	%p7, %r11, 0;
	@%p7 bra 	$L__BB0_14;
	and.b32  	%r14, %r23, 3;
	setp.lt.u32 	%p8, %r11, 4;
	@%p8 bra 	$L__BB0_11;
	mul.wide.u32 	%rd19, %r34, 4;
	add.s64 	%rd20, %rd2, %rd19;
	ld.global.f32 	%f90, [%rd20];
	add.s32 	%r30, %r34, %r2;
	mul.wide.s32 	%rd21, %r30, 4;
	add.s64 	%rd22, %rd1, %rd21;
	ld.global.f32 	%f91, [%rd22];
	fma.rn.f32 	%f92, %f90, %f91, %f111;
	ld.global.f32 	%f93, [%rd20+4];
	ld.global.f32 	%f94, [%rd22+4];
	fma.rn.f32 	%f95, %f93, %f94, %f92;
	ld.global.f32 	%f96, [%rd20+8];
	ld.global.f32 	%f97, [%rd22+8];
	fma.rn.f32 	%f98, %f96, %f97, %f95;
	ld.global.f32 	%f99, [%rd20+12];
	ld.global.f32 	%f100, [%rd22+12];
	fma.rn.f32 	%f111, %f99, %f100, %f98;
	add.s32 	%r34, %r34, 4;
$L__BB0_11:
	setp.eq.s32 	%p9, %r14, 0;
	@%p9 bra 	$L__BB0_14;
	add.s32 	%r37, %r34, %r2;
	mul.wide.u32 	%rd23, %r34, 4;
	add.s64 	%rd30, %rd2, %rd23;
	neg.s32 	%r36, %r14;
$L__BB0_13:
	.pragma "nounroll";
	mul.wide.s32 	%rd24, %r37, 4;
	add.s64 	%rd25, %rd1, %rd24;
	ld.global.f32 	%f101, [%rd30];
	ld.global.f32 	%f102, [%rd25];
	fma.rn.f32 	%f111, %f101, %f102, %f111;
	add.s32 	%r37, %r37, 1;
	add.s64 	%rd30, %rd30, 4;
	add.s32 	%r36, %r36, 1;
	setp.ne.s32 	%p10, %r36, 0;
	@%p10 bra 	$L__BB0_13;
$L__BB0_14:
	cvta.to.global.u64 	%rd26, %rd10;
	mul.wide.s32 	%rd27, %r1, 4;
	add.s64 	%rd28, %rd26, %rd27;
	st.global.f32 	[%rd28], %f111;
$L__BB0_15:
	ret;

}


// ===== COMPILED SASS (sm_100) =====

	.target	sm_100

	.elftype	@"ET_EXEC"


//--------------------- .note.nv.tkinfo           --------------------------
	.section	.note.nv.tkinfo,"",@"SHT_NOTE"
	.sectionflags	@"SHF_NOTE_NV_TKINFO"
	.tkinfo
        /*0018*/ 	.word	0x00000002
        /*0030*/ 	.string	""
        /*0030*/ 	.string	"ptxas"
        /*0030*/ 	.string	"Cuda compilation tools, release 13.0, V13.0.88"
        /*0030*/ 	.string	"Build cuda_13.0.r13.0/compiler.36424714_0"
        /*0030*/ 	.string	"-arch sm_100 -m 64 "



//--------------------- .note.nv.cuinfo           --------------------------
	.section	.note.nv.cuinfo,"",@"SHT_NOTE"
	.sectionflags	@"SHF_NOTE_NV_CUINFO"
        /*0018*/ 	.short	0x0002
        /*001a*/ 	.short	0x0064
        /*001c*/ 	.short	0x0082
	.zero		2


//--------------------- .nv.info                  --------------------------
	.section	.nv.info,"",@"SHT_CUDA_INFO"
	.align	4


	//----- nvinfo : EIATTR_REGCOUNT
	.align		4
        /*0000*/ 	.byte	0x04, 0x2f
        /*0002*/ 	.short	(.L_1 - .L_0)
	.align		4
.L_0:
        /*0004*/ 	.word	index@(_Z17vector_matrix_mulPKfS0_Pfii)
        /*0008*/ 	.word	0x0000001f


	//----- nvinfo : EIATTR_FRAME_SIZE
	.align		4
.L_1:
        /*000c*/ 	.byte	0x04, 0x11
        /*000e*/ 	.short	(.L_3 - .L_2)
	.align		4
.L_2:
        /*0010*/ 	.word	index@(_Z17vector_matrix_mulPKfS0_Pfii)
        /*0014*/ 	.word	0x00000000


	//----- nvinfo : EIATTR_MIN_STACK_SIZE
	.align		4
.L_3:
        /*0018*/ 	.byte	0x04, 0x12
        /*001a*/ 	.short	(.L_5 - .L_4)
	.align		4
.L_4:
        /*001c*/ 	.word	index@(_Z17vector_matrix_mulPKfS0_Pfii)
        /*0020*/ 	.word	0x00000000
.L_5:


//--------------------- .nv.compat                --------------------------
	.section	.nv.compat,"",@"SHT_CUDA_COMPAT_INFO"
	.align	4
        /*0000*/ 	.byte	0x02, 0x09, 0x00, 0x00, 0x02, 0x02, 0x01, 0x00, 0x02, 0x05, 0x05, 0x00, 0x03, 0x07, 0x01, 0x01
        /*0010*/ 	.byte	0x02, 0x03, 0x00, 0x00, 0x02, 0x06, 0x01, 0x00, 0x04, 0x0b, 0x08, 0x00, 0x09, 0x00, 0x00, 0x00
        /*0020*/ 	.byte	0x00, 0x00, 0x00, 0x00


//--------------------- .nv.info._Z17vector_matrix_mulPKfS0_Pfii --------------------------
	.section	.nv.info._Z17vector_matrix_mulPKfS0_Pfii,"",@"SHT_CUDA_INFO"
	.sectionflags	@""
	.align	4


	//----- nvinfo : EIATTR_CUDA_API_VERSION
	.align		4
        /*0000*/ 	.byte	0x04, 0x37
        /*0002*/ 	.short	(.L_7 - .L_6)
.L_6:
        /*0004*/ 	.word	0x00000082


	//----- nvinfo : EIATTR_KPARAM_INFO
	.align		4
.L_7:
        /*0008*/ 	.byte	0x04, 0x17
        /*000a*/ 	.short	(.L_9 - .L_8)
.L_8:
        /*000c*/ 	.word	0x00000000
        /*0010*/ 	.short	0x0004
        /*0012*/ 	.short	0x001c
        /*0014*/ 	.byte	0x00, 0xf0, 0x11, 0x00


	//----- nvinfo : EIATTR_KPARAM_INFO
	.align		4
.L_9:
        /*0018*/ 	.byte	0x04, 0x17
        /*001a*/ 	.short	(.L_11 - .L_10)
.L_10:
        /*001c*/ 	.word	0x00000000
        /*0020*/ 	.short	0x0003
        /*0022*/ 	.short	0x0018
        /*0024*/ 	.byte	0x00, 0xf0, 0x11, 0x00


	//----- nvinfo : EIATTR_KPARAM_INFO
	.align		4
.L_11:
        /*0028*/ 	.byte	0x04, 0x17
        /*002a*/ 	.short	(.L_13 - .L_12)
.L_12:
        /*002c*/ 	.word	0x00000000
        /*0030*/ 	.short	0x0002
        /*0032*/ 	.short	0x0010
        /*0034*/ 	.byte	0x00, 0xf5, 0x21, 0x00


	//----- nvinfo : EIATTR_KPARAM_INFO
	.align		4
.L_13:
        /*0038*/ 	.byte	0x04, 0x17
        /*003a*/ 	.short	(.L_15 - .L_14)
.L_14:
        /*003c*/ 	.word	0x00000000
        /*0040*/ 	.short	0x0001
        /*0042*/ 	.short	0x0008
        /*0044*/ 	.byte	0x00, 0xf5, 0x21, 0x00


	//----- nvinfo : EIATTR_KPARAM_INFO
	.align		4
.L_15:
        /*0048*/ 	.byte	0x04, 0x17
        /*004a*/ 	.short	(.L_17 - .L_16)
.L_16:
        /*004c*/ 	.word	0x00000000
        /*0050*/ 	.short	0x0000
        /*0052*/ 	.short	0x0000
        /*0054*/ 	.byte	0x00, 0xf5, 0x21, 0x00


	//----- nvinfo : EIATTR_SPARSE_MMA_MASK
	.align		4
.L_17:
        /*0058*/ 	.byte	0x03, 0x50
        /*005a*/ 	.short	0x0000


	//----- nvinfo : EIATTR_MAXREG_COUNT
	.align		4
        /*005c*/ 	.byte	0x03, 0x1b
        /*005e*/ 	.short	0x00ff


	//----- nvinfo : EIATTR_MERCURY_ISA_VERSION
	.align		4
        /*0060*/ 	.byte	0x03, 0x5f
        /*0062*/ 	.short	0x0101


	//----- nvinfo : EIATTR_VRC_CTA_INIT_COUNT
	.align		4
        /*0064*/ 	.byte	0x02, 0x4a
	.zero		1
	.zero		1


	//----- nvinfo : EIATTR_EXIT_INSTR_OFFSETS
	.align		4
        /*0068*/ 	.byte	0x04, 0x1c
        /*006a*/ 	.short	(.L_19 - .L_18)


	//   ....[0]....
.L_18:
        /*006c*/ 	.word	0x00000070


	//   ....[1]....
        /*0070*/ 	.word	0x00000a90


	//----- nvinfo : EIATTR_CBANK_PARAM_SIZE
	.align		4
.L_19:
        /*0074*/ 	.byte	0x03, 0x19
        /*0076*/ 	.short	0x0020


	//----- nvinfo : EIATTR_PARAM_CBANK
	.align		4
        /*0078*/ 	.byte	0x04, 0x0a
        /*007a*/ 	.short	(.L_21 - .L_20)
	.align		4
.L_20:
        /*007c*/ 	.word	index@(.nv.constant0._Z17vector_matrix_mulPKfS0_Pfii)
        /*0080*/ 	.short	0x0380
        /*0082*/ 	.short	0x0020


	//----- nvinfo : EIATTR_SW_WAR
	.align		4
.L_21:
        /*0084*/ 	.byte	0x04, 0x36
        /*0086*/ 	.short	(.L_23 - .L_22)
.L_22:
        /*0088*/ 	.word	0x00000008
.L_23:


//--------------------- .nv.callgraph             --------------------------
	.section	.nv.callgraph,"",@"SHT_CUDA_CALLGRAPH"
	.align	4
	.sectionentsize	8
	.align		4
        /*0000*/ 	.word	0x00000000
	.align		4
        /*0004*/ 	.word	0xffffffff
	.align		4
        /*0008*/ 	.word	0x00000000
	.align		4
        /*000c*/ 	.word	0xfffffffe
	.align		4
        /*0010*/ 	.word	0x00000000
	.align		4
        /*0014*/ 	.word	0xfffffffd
	.align		4
        /*0018*/ 	.word	0x00000000
	.align		4
        /*001c*/ 	.word	0xfffffffc


//--------------------- .text._Z17vector_matrix_mulPKfS0_Pfii --------------------------
	.section	.text._Z17vector_matrix_mulPKfS0_Pfii,"ax",@progbits
	.align	128
        .global         _Z17vector_matrix_mulPKfS0_Pfii
        .type           _Z17vector_matrix_mulPKfS0_Pfii,@function
        .size           _Z17vector_matrix_mulPKfS0_Pfii,(.L_x_7 - _Z17vector_matrix_mulPKfS0_Pfii)
        .other          _Z17vector_matrix_mulPKfS0_Pfii,@"STO_CUDA_ENTRY STV_DEFAULT"
_Z17vector_matrix_mulPKfS0_Pfii:
.text._Z17vector_matrix_mulPKfS0_Pfii:
[----:B------:R-:W-:Y:S01]  /*0000*/  LDC R1, c[0x0][0x37c] ;  /* 0x0000df00ff017b82 */ /* 0x000fe20000000800 */
[----:B------:R-:W0:Y:S07]  /*0010*/  S2R R3, SR_TID.X ;  /* 0x0000000000037919 */ /* 0x000e2e0000002100 */
[----:B------:R-:W0:Y:S01]  /*0020*/  S2UR UR4, SR_CTAID.X ;  /* 0x00000000000479c3 */ /* 0x000e220000002500 */
[----:B------:R-:W1:Y:S07]  /*0030*/  LDCU UR5, c[0x0][0x398] ;  /* 0x00007300ff0577ac */ /* 0x000e6e0008000800 */
[----:B------:R-:W0:Y:S02]  /*0040*/  LDC R0, c[0x0][0x360] ;  /* 0x0000d800ff007b82 */ /* 0x000e240000000800 */
[----:B0-----:R-:W-:-:S05]  /*0050*/  IMAD R0, R0, UR4, R3 ;  /* 0x0000000400007c24 */ /* 0x001fca000f8e0203 */
[----:B-1----:R-:W-:-:S13]  /*0060*/  ISETP.GE.AND P0, PT, R0, UR5, PT ;  /* 0x0000000500007c0c */ /* 0x002fda000bf06270 */
[----:B------:R-:W-:Y:S05]  /*0070*/  @P0 EXIT ;  /* 0x000000000000094d */ /* 0x000fea0003800000 */
[----:B------:R-:W0:Y:S01]  /*0080*/  LDCU UR8, c[0x0][0x39c] ;  /* 0x00007380ff0877ac */ /* 0x000e220008000800 */
[----:B------:R-:W-:Y:S01]  /*0090*/  HFMA2 R15, -RZ, RZ, 0, 0 ;  /* 0x00000000ff0f7431 */ /* 0x000fe200000001ff */
[----:B------:R-:W1:Y:S01]  /*00a0*/  LDCU.64 UR16, c[0x0][0x358] ;  /* 0x00006b00ff1077ac */ /* 0x000e620008000a00 */
[----:B0-----:R-:W-:-:S09]  /*00b0*/  UISETP.GE.AND UP0, UPT, UR8, 0x1, UPT ;  /* 0x000000010800788c */ /* 0x001fd2000bf06270 */
[----:B-1----:R-:W-:Y:S05]  /*00c0*/  BRA.U !UP0, `(.L_x_0) ;  /* 0x0000000908647547 */ /* 0x002fea000b800000 */
[----:B------:R-:W-:Y:S02]  /*00d0*/  UISETP.GE.U32.AND UP1, UPT, UR8, 0x10, UPT ;  /* 0x000000100800788c */ /* 0x000fe4000bf26070 */
[----:B------:R-:W-:Y:S01]  /*00e0*/  IMAD R7, R0, UR8, RZ ;  /* 0x0000000800077c24 */ /* 0x000fe2000f8e02ff */
[----:B------:R-:W-:Y:S01]  /*00f0*/  ULOP3.LUT UR9, UR8, 0xf, URZ, 0xc0, !UPT ;  /* 0x0000000f08097892 */ /* 0x000fe2000f8ec0ff */
[----:B------:R-:W-:Y:S02]  /*0100*/  MOV R15, RZ ;  /* 0x000000ff000f7202 */ /* 0x000fe40000000f00 */
[----:B------:R-:W-:Y:S01]  /*0110*/  MOV R8, RZ ;  /* 0x000000ff00087202 */ /* 0x000fe20000000f00 */
[----:B------:R-:W-:Y:S02]  /*0120*/  UISETP.NE.AND UP0, UPT, UR9, URZ, UPT ;  /* 0x000000ff0900728c */ /* 0x000fe4000bf05270 */
[----:B------:R-:W-:Y:S09]  /*0130*/  BRA.U !UP1, `(.L_x_1) ;  /* 0x0000000509147547 */ /* 0x000ff2000b800000 */
[----:B------:R-:W0:Y:S01]  /*0140*/  LDCU.128 UR12, c[0x0][0x380] ;  /* 0x00007000ff0c77ac */ /* 0x000e220008000c00 */
[----:B------:R-:W-:Y:S02]  /*0150*/  MOV R15, RZ ;  /* 0x000000ff000f7202 */ /* 0x000fe40000000f00 */
[----:B------:R-:W-:Y:S01]  /*0160*/  MOV R6, R7 ;  /* 0x0000000700067202 */ /* 0x000fe20000000f00 */
[----:B------:R-:W-:-:S04]  /*0170*/  ULOP3.LUT UR10, UR8, 0x7ffffff0, URZ, 0xc0, !UPT ;  /* 0x7ffffff0080a7892 */ /* 0x000fc8000f8ec0ff */
[----:B------:R-:W-:Y:S02]  /*0180*/  UIADD3 UR11, UPT, UPT, -UR10, URZ, URZ ;  /* 0x000000ff0a0b7290 */ /* 0x000fe4000fffe1ff */
[----:B------:R-:W-:Y:S01]  /*0190*/  MOV R8, UR10 ;  /* 0x0000000a00087c02 */ /* 0x000fe20008000f00 */
[----:B0-----:R-:W-:Y:S02]  /*01a0*/  UIADD3 UR6, UP1, UPT, UR12, 0x20, URZ ;  /* 0x000000200c067890 */ /* 0x001fe4000ff3e0ff */
[----:B------:R-:W-:Y:S02]  /*01b0*/  UIADD3 UR4, UP2, UPT, UR14, 0x20, URZ ;  /* 0x000000200e047890 */ /* 0x000fe4000ff5e0ff */
[----:B------:R-:W-:Y:S02]  /*01c0*/  UIADD3.X UR7, UPT, UPT, URZ, UR13, URZ, UP1, !UPT ;  /* 0x0000000dff077290 */ /* 0x000fe40008ffe4ff */
[----:B------:R-:W-:Y:S01]  /*01d0*/  MOV R2, UR6 ;  /* 0x0000000600027c02 */ /* 0x000fe20008000f00 */
[----:B------:R-:W-:-:S03]  /*01e0*/  UIADD3.X UR5, UPT, UPT, URZ, UR15, URZ, UP2, !UPT ;  /* 0x0000000fff057290 */ /* 0x000fc600097fe4ff */
[----:B------:R-:W-:-:S09]  /*01f0*/  MOV R3, UR7 ;  /* 0x0000000700037c02 */ /* 0x000fd20008000f00 */
.L_x_2:
[----:B------:R-:W-:Y:S01]  /*0200*/  MOV R4, UR4 ;  /* 0x0000000400047c02 */ /* 0x000fe20008000f00 */
[----:B------:R-:W2:Y:S01]  /*0210*/  LDG.E R16, desc[UR16][R2.64+-0x20] ;  /* 0xffffe01002107981 */ /* 0x000ea2000c1e1900 */
[----:B------:R-:W-:-:S03]  /*0220*/  MOV R5, UR5 ;  /* 0x0000000500057c02 */ /* 0x000fc60008000f00 */
[----:B------:R-:W3:Y:S01]  /*0230*/  LDG.E R18, desc[UR16][R2.64+-0x1c] ;  /* 0xffffe41002127981 */ /* 0x000ee2000c1e1900 */
[----:B------:R-:W-:-:S03]  /*0240*/  IMAD.WIDE R4, R6, 0x4, R4 ;  /* 0x0000000406047825 */ /* 0x000fc600078e0204 */
[----:B------:R-:W4:Y:S04]  /*0250*/  LDG.E R19, desc[UR16][R2.64+-0x18] ;  /* 0xffffe81002137981 */ /* 0x000f28000c1e1900 */
[----:B------:R-:W2:Y:S04]  /*0260*/  LDG.E R17, desc[UR16][R4.64+-0x20] ;  /* 0xffffe01004117981 */ /* 0x000ea8000c1e1900 */
[----:B------:R-:W3:Y:S04]  /*0270*/  LDG.E R25, desc[UR16][R4.64+-0x1c] ;  /* 0xffffe41004197981 */ /* 0x000ee8000c1e1900 */
[----:B------:R-:W4:Y:S04]  /*0280*/  LDG.E R20, desc[UR16][R4.64+-0x18] ;  /* 0xffffe81004147981 */ /* 0x000f28000c1e1900 */
[----:B------:R-:W5:Y:S04]  /*0290*/  LDG.E R22, desc[UR16][R2.64+-0x14] ;  /* 0xffffec1002167981 */ /* 0x000f68000c1e1900 */
        /* <DEDUP_REMOVED lines=8> */
[----:B------:R-:W5:Y:S01]  /*0320*/  LDG.E R14, desc[UR16][R4.64+-0x4] ;  /* 0xfffffc10040e7981 */ /* 0x000f62000c1e1900 */
[----:B--2---:R-:W-:-:S03]  /*0330*/  FFMA R17, R16, R17, R15 ;  /* 0x0000001110117223 */ /* 0x004fc6000000000f */
[----:B------:R-:W2:Y:S04]  /*0340*/  LDG.E R15, desc[UR16][R2.64] ;  /* 0x00000010020f7981 */ /* 0x000ea8000c1e1900 */
[----:B------:R-:W2:Y:S01]  /*0350*/  LDG.E R16, desc[UR16][R4.64] ;  /* 0x0000001004107981 */ /* 0x000ea2000c1e1900 */
[----:B---3--:R-:W-:-:S03]  /*0360*/  FFMA R26, R18, R25, R17 ;  /* 0x00000019121a7223 */ /* 0x008fc60000000011 */
[----:B------:R-:W3:Y:S01]  /*0370*/  LDG.E R17, desc[UR16][R2.64+0x4] ;  /* 0x0000041002117981 */ /* 0x000ee2000c1e1900 */
[----:B----4-:R-:W-:-:S03]  /*0380*/  FFMA R25, R19, R20, R26 ;  /* 0x0000001413197223 */ /* 0x010fc6000000001a */
[----:B------:R-:W3:Y:S04]  /*0390*/  LDG.E R18, desc[UR16][R4.64+0x4] ;  /* 0x0000041004127981 */ /* 0x000ee8000c1e1900 */
[----:B------:R-:W4:Y:S01]  /*03a0*/  LDG.E R19, desc[UR16][R2.64+0x8] ;  /* 0x0000081002137981 */ /* 0x000f22000c1e1900 */
[----:B-----5:R-:W-:-:S03]  /*03b0*/  FFMA R26, R22, R21, R25 ;  /* 0x00000015161a7223 */ /* 0x020fc60000000019 */
[----:B------:R-:W4:Y:S04]  /*03c0*/  LDG.E R20, desc[UR16][R4.64+0x8] ;  /* 0x0000081004147981 */ /* 0x000f28000c1e1900 */
[----:B------:R-:W5:Y:S01]  /*03d0*/  LDG.E R21, desc[UR16][R2.64+0xc] ;  /* 0x00000c1002157981 */ /* 0x000f62000c1e1900 */
[----:B------:R-:W-:-:S03]  /*03e0*/  FFMA R26, R23, R24, R26 ;  /* 0x00000018171a7223 */ /* 0x000fc6000000001a */
[----:B------:R-:W5:Y:S04]  /*03f0*/  LDG.E R22, desc[UR16][R4.64+0xc] ;  /* 0x00000c1004167981 */ /* 0x000f68000c1e1900 */
[----:B------:R-:W5:Y:S01]  /*0400*/  LDG.E R23, desc[UR16][R2.64+0x10] ;  /* 0x0000101002177981 */ /* 0x000f62000c1e1900 */
[----:B------:R-:W-:-:S03]  /*0410*/  FFMA R26, R9, R10, R26 ;  /* 0x0000000a091a7223 */ /* 0x000fc6000000001a */
[----:B------:R-:W5:Y:S04]  /*0420*/  LDG.E R24, desc[UR16][R4.64+0x10] ;  /* 0x0000101004187981 */ /* 0x000f68000c1e1900 */
[----:B------:R-:W5:Y:S01]  /*0430*/  LDG.E R9, desc[UR16][R2.64+0x14] ;  /* 0x0000141002097981 */ /* 0x000f62000c1e1900 */
[----:B------:R-:W-:-:S03]  /*0440*/  FFMA R28, R11, R12, R26 ;  /* 0x0000000c0b1c7223 */ /* 0x000fc6000000001a */
[----:B------:R-:W5:Y:S04]  /*0450*/  LDG.E R10, desc[UR16][R4.64+0x14] ;  /* 0x00001410040a7981 */ /* 0x000f68000c1e1900 */
[----:B------:R-:W5:Y:S04]  /*0460*/  LDG.E R12, desc[UR16][R2.64+0x18] ;  /* 0x00001810020c7981 */ /* 0x000f68000c1e1900 */
[----:B------:R-:W5:Y:S04]  /*0470*/  LDG.E R11, desc[UR16][R4.64+0x18] ;  /* 0x00001810040b7981 */ /* 0x000f68000c1e1900 */
[----:B------:R-:W5:Y:S04]  /*0480*/  LDG.E R26, desc[UR16][R4.64+0x1c] ;  /* 0x00001c10041a7981 */ /* 0x000f68000c1e1900 */
[----:B------:R0:W5:Y:S01]  /*0490*/  LDG.E R25, desc[UR16][R2.64+0x1c] ;  /* 0x00001c1002197981 */ /* 0x000162000c1e1900 */
[----:B------:R-:W-:Y:S01]  /*04a0*/  FFMA R14, R13, R14, R28 ;  /* 0x0000000e0d0e7223 */ /* 0x000fe2000000001c */
[----:B------:R-:W-:-:S04]  /*04b0*/  UIADD3 UR11, UPT, UPT, UR11, 0x10, URZ ;  /* 0x000000100b0b7890 */ /* 0x000fc8000fffe0ff */
[----:B------:R-:W-:Y:S01]  /*04c0*/  UISETP.NE.AND UP1, UPT, UR11, URZ, UPT ;  /* 0x000000ff0b00728c */ /* 0x000fe2000bf25270 */
[----:B0-----:R-:W-:Y:S02]  /*04d0*/  IADD3 R2, P0, PT, R2, 0x40, RZ ;  /* 0x0000004002027810 */ /* 0x001fe40007f1e0ff */
[----:B------:R-:W-:Y:S02]  /*04e0*/  IADD3 R6, PT, PT, R6, 0x10, RZ ;  /* 0x0000001006067810 */ /* 0x000fe40007ffe0ff */
[----:B------:R-:W-:Y:S01]  /*04f0*/  IADD3.X R3, PT, PT, RZ, R3, RZ, P0, !PT ;  /* 0x00000003ff037210 */ /* 0x000fe200007fe4ff */
[----:B--2---:R-:W-:-:S04]  /*0500*/  FFMA R14, R15, R16, R14 ;  /* 0x000000100f0e7223 */ /* 0x004fc8000000000e */
[----:B---3--:R-:W-:-:S04]  /*0510*/  FFMA R14, R17, R18, R14 ;  /* 0x00000012110e7223 */ /* 0x008fc8000000000e */
[----:B----4-:R-:W-:-:S04]  /*0520*/  FFMA R14, R19, R20, R14 ;  /* 0x00000014130e7223 */ /* 0x010fc8000000000e */
[----:B-----5:R-:W-:-:S04]  /*0530*/  FFMA R14, R21, R22, R14 ;  /* 0x00000016150e7223 */ /* 0x020fc8000000000e */
[----:B------:R-:W-:-:S04]  /*0540*/  FFMA R14, R23, R24, R14 ;  /* 0x00000018170e7223 */ /* 0x000fc8000000000e */
[----:B------:R-:W-:-:S04]  /*0550*/  FFMA R9, R9, R10, R14 ;  /* 0x0000000a09097223 */ /* 0x000fc8000000000e */
[----:B------:R-:W-:-:S04]  /*0560*/  FFMA R12, R12, R11, R9 ;  /* 0x0000000b0c0c7223 */ /* 0x000fc80000000009 */
[----:B------:R-:W-:Y:S01]  /*0570*/  FFMA R15, R25, R26, R12 ;  /* 0x0000001a190f7223 */ /* 0x000fe2000000000c */
[----:B------:R-:W-:Y:S06]  /*0580*/  BRA.U UP1, `(.L_x_2) ;  /* 0xfffffffd011c7547 */ /* 0x000fec000b83ffff */
.L_x_1:
[----:B------:R-:W-:Y:S05]  /*0590*/  BRA.U !UP0, `(.L_x_0) ;  /* 0x0000000508307547 */ /* 0x000fea000b800000 */
[----:B------:R-:W-:Y:S02]  /*05a0*/  UISETP.GE.U32.AND UP0, UPT, UR9, 0x8, UPT ;  /* 0x000000080900788c */ /* 0x000fe4000bf06070 */
[----:B------:R-:W-:-:S04]  /*05b0*/  ULOP3.LUT UR5, UR8, 0x7, URZ, 0xc0, !UPT ;  /* 0x0000000708057892 */ /* 0x000fc8000f8ec0ff */
[----:B------:R-:W-:-:S03]  /*05c0*/  UISETP.NE.AND UP1, UPT, UR5, URZ, UPT ;  /* 0x000000ff0500728c */ /* 0x000fc6000bf25270 */
[----:B------:R-:W-:Y:S08]  /*05d0*/  BRA.U !UP0, `(.L_x_3) ;  /* 0x0000000108787547 */ /* 0x000ff0000b800000 */
[----:B------:R-:W0:Y:S01]  /*05e0*/  LDC.64 R2, c[0x0][0x388] ;  /* 0x0000e200ff027b82 */ /* 0x000e220000000a00 */
[----:B------:R-:W-:-:S07]  /*05f0*/  IADD3 R9, PT, PT, R7, R8, RZ ;  /* 0x0000000807097210 */ /* 0x000fce0007ffe0ff */
[----:B------:R-:W1:Y:S01]  /*0600*/  LDC.64 R4, c[0x0][0x380] ;  /* 0x0000e000ff047b82 */ /* 0x000e620000000a00 */
[----:B0-----:R-:W-:-:S05]  /*0610*/  IMAD.WIDE R2, R9, 0x4, R2 ;  /* 0x0000000409027825 */ /* 0x001fca00078e0202 */
[----:B------:R-:W2:Y:S01]  /*0620*/  LDG.E R11, desc[UR16][R2.64] ;  /* 0x00000010020b7981 */ /* 0x000ea2000c1e1900 */
[----:B-1----:R-:W-:-:S03]  /*0630*/  IMAD.WIDE.U32 R4, R8, 0x4, R4 ;  /* 0x0000000408047825 */ /* 0x002fc600078e0004 */
[----:B------:R-:W3:Y:S04]  /*0640*/  LDG.E R12, desc[UR16][R2.64+0x4] ;  /* 0x00000410020c7981 */ /* 0x000ee8000c1e1900 */
[----:B------:R-:W2:Y:S04]  /*0650*/  LDG.E R10, desc[UR16][R4.64] ;  /* 0x00000010040a7981 */ /* 0x000ea8000c1e1900 */
[----:B------:R-:W3:Y:S04]  /*0660*/  LDG.E R13, desc[UR16][R4.64+0x4] ;  /* 0x00000410040d7981 */ /* 0x000ee8000c1e1900 */
[----:B------:R-:W4:Y:S04]  /*0670*/  LDG.E R14, desc[UR16][R2.64+0x8] ;  /* 0x00000810020e7981 */ /* 0x000f28000c1e1900 */
        /* <DEDUP_REMOVED lines=11> */
[----:B------:R-:W-:Y:S01]  /*0730*/  IADD3 R8, PT, PT, R8, 0x8, RZ ;  /* 0x0000000808087810 */ /* 0x000fe20007ffe0ff */
[----:B--2---:R-:W-:-:S04]  /*0740*/  FFMA R10, R10, R11, R15 ;  /* 0x0000000b0a0a7223 */ /* 0x004fc8000000000f */
[----:B---3--:R-:W-:-:S04]  /*0750*/  FFMA R10, R13, R12, R10 ;  /* 0x0000000c0d0a7223 */ /* 0x008fc8000000000a */
[----:B----4-:R-:W-:-:S04]  /*0760*/  FFMA R10, R17, R14, R10 ;  /* 0x0000000e110a7223 */ /* 0x010fc8000000000a */
[----:B-----5:R-:W-:-:S04]  /*0770*/  FFMA R10, R19, R16, R10 ;  /* 0x00000010130a7223 */ /* 0x020fc8000000000a */
[----:B------:R-:W-:-:S04]  /*0780*/  FFMA R10, R21, R18, R10 ;  /* 0x00000012150a7223 */ /* 0x000fc8000000000a */
[----:B------:R-:W-:-:S04]  /*0790*/  FFMA R23, R23, R20, R10 ;  /* 0x0000001417177223 */ /* 0x000fc8000000000a */
[----:B------:R-:W-:-:S04]  /*07a0*/  FFMA R6, R6, R9, R23 ;  /* 0x0000000906067223 */ /* 0x000fc80000000017 */
[----:B------:R-:W-:-:S07]  /*07b0*/  FFMA R15, R25, R22, R6 ;  /* 0x00000016190f7223 */ /* 0x000fce0000000006 */
.L_x_3:
        /* <DEDUP_REMOVED lines=17> */
[----:B------:R-:W5:Y:S01]  /*08d0*/  LDG.E R17, desc[UR16][R2.64+0xc] ;  /* 0x00000c1002117981 */ /* 0x000f62000c1e1900 */
[----:B------:R-:W-:Y:S01]  /*08e0*/  IADD3 R8, PT, PT, R8, 0x4, RZ ;  /* 0x0000000408087810 */ /* 0x000fe20007ffe0ff */
[----:B--2---:R-:W-:-:S04]  /*08f0*/  FFMA R6, R6, R9, R15 ;  /* 0x0000000906067223 */ /* 0x004fc8000000000f */
[----:B---3--:R-:W-:-:S04]  /*0900*/  FFMA R6, R11, R10, R6 ;  /* 0x0000000a0b067223 */ /* 0x008fc80000000006 */
[----:B----4-:R-:W-:-:S04]  /*0910*/  FFMA R6, R13, R12, R6 ;  /* 0x0000000c0d067223 */ /* 0x010fc80000000006 */
[----:B-----5:R-:W-:-:S07]  /*0920*/  FFMA R15, R17, R14, R6 ;  /* 0x0000000e110f7223 */ /* 0x020fce0000000006 */
.L_x_4:
[----:B------:R-:W-:Y:S05]  /*0930*/  BRA.U !UP1, `(.L_x_0) ;  /* 0x0000000109487547 */ /* 0x000fea000b800000 */
[----:B------:R-:W0:Y:S01]  /*0940*/  LDC.64 R2, c[0x0][0x380] ;  /* 0x0000e000ff027b82 */ /* 0x000e220000000a00 */
[----:B------:R-:W-:Y:S01]  /*0950*/  IADD3 R7, PT, PT, R7, R8, RZ ;  /* 0x0000000807077210 */ /* 0x000fe20007ffe0ff */
[----:B------:R-:W-:-:S06]  /*0960*/  UIADD3 UR4, UPT, UPT, -UR4, URZ, URZ ;  /* 0x000000ff04047290 */ /* 0x000fcc000fffe1ff */
[----:B------:R-:W1:Y:S01]  /*0970*/  LDC.64 R10, c[0x0][0x388] ;  /* 0x0000e200ff0a7b82 */ /* 0x000e620000000a00 */
[----:B0-----:R-:W-:-:S03]  /*0980*/  IMAD.WIDE.U32 R2, R8, 0x4, R2 ;  /* 0x0000000408027825 */ /* 0x001fc600078e0002 */
[----:B------:R-:W-:Y:S02]  /*0990*/  MOV R6, R2 ;  /* 0x0000000200067202 */ /* 0x000fe40000000f00 */
[----:B------:R-:W-:-:S07]  /*09a0*/  MOV R5, R3 ;  /* 0x0000000300057202 */ /* 0x000fce0000000f00 */
.L_x_5:
[----:B-1----:R-:W-:Y:S01]  /*09b0*/  IMAD.WIDE R2, R7, 0x4, R10 ;  /* 0x0000000407027825 */ /* 0x002fe200078e020a */
[----:B------:R-:W-:-:S05]  /*09c0*/  MOV R4, R6 ;  /* 0x0000000600047202 */ /* 0x000fca0000000f00 */
[----:B------:R-:W2:Y:S04]  /*09d0*/  LDG.E R2, desc[UR16][R2.64] ;  /* 0x0000001002027981 */ /* 0x000ea8000c1e1900 */
[----:B------:R0:W2:Y:S01]  /*09e0*/  LDG.E R4, desc[UR16][R4.64] ;  /* 0x0000001004047981 */ /* 0x0000a2000c1e1900 */
[----:B------:R-:W-:Y:S01]  /*09f0*/  UIADD3 UR4, UPT, UPT, UR4, 0x1, URZ ;  /* 0x0000000104047890 */ /* 0x000fe2000fffe0ff */
[----:B------:R-:W-:Y:S02]  /*0a00*/  IADD3 R6, P0, PT, R6, 0x4, RZ ;  /* 0x0000000406067810 */ /* 0x000fe40007f1e0ff */
[----:B------:R-:W-:Y:S01]  /*0a10*/  IADD3 R7, PT, PT, R7, 0x1, RZ ;  /* 0x0000000107077810 */ /* 0x000fe20007ffe0ff */
[----:B------:R-:W-:Y:S01]  /*0a20*/  UISETP.NE.AND UP0, UPT, UR4, URZ, UPT ;  /* 0x000000ff0400728c */ /* 0x000fe2000bf05270 */
[----:B0-----:R-:W-:Y:S01]  /*0a30*/  IADD3.X R5, PT, PT, RZ, R5, RZ, P0, !PT ;  /* 0x00000005ff057210 */ /* 0x001fe200007fe4ff */
[----:B--2---:R-:W-:-:S07]  /*0a40*/  FFMA R15, R4, R2, R15 ;  /* 0x00000002040f7223 */ /* 0x004fce000000000f */
[----:B------:R-:W-:Y:S05]  /*0a50*/  BRA.U UP0, `(.L_x_5) ;  /* 0xfffffffd00d47547 */ /* 0x000fea000b83ffff */
.L_x_0:
[----:B------:R-:W0:Y:S02]  /*0a60*/  LDC.64 R2, c[0x0][0x390] ;  /* 0x0000e400ff027b82 */ /* 0x000e240000000a00 */
[----:B0-----:R-:W-:-:S05]  /*0a70*/  IMAD.WIDE R2, R0, 0x4, R2 ;  /* 0x0000000400027825 */ /* 0x001fca00078e0202 */
[----:B------:R-:W-:Y:S01]  /*0a80*/  STG.E desc[UR16][R2.64], R15 ;  /* 0x0000000f02007986 */ /* 0x000fe2000c101910 */
[----:B------:R-:W-:Y:S05]  /*0a90*/  EXIT ;  /* 0x000000000000794d */ /* 0x000fea0003800000 */
.L_x_6:
[----:B------:R-:W-:-:S00]  /*0aa0*/  BRA `(.L_x_6) ;  /* 0xfffffffc00fc7947 */ /* 0x000fc0000383ffff */
[----:B------:R-:W-:-:S00]  /*0ab0*/  NOP ;  /* 0x0000000000007918 */ /* 0x000fc00000000000 */
        /* <DEDUP_REMOVED lines=12> */
.L_x_7:


//--------------------- .nv.shared.reserved.0     --------------------------
	.section	.nv.shared.reserved.0,"aw",@nobits
	.weak		__nv_reservedSMEM_offset_0_alias
	.size		__nv_reservedSMEM_offset_0_alias, 0, 64
	.other		__nv_reservedSMEM_offset_0_alias,@"STO_CUDA_RESERVED_SHARED STV_DEFAULT"
__nv_reservedSMEM_offset_0_alias:
	.zero		0
	.zero		64


//--------------------- .nv.constant0._Z17vector_matrix_mulPKfS0_Pfii --------------------------
	.section	.nv.constant0._Z17vector_matrix_mulPKfS0_Pfii,"a",@progbits
	.sectionflags	@""
	.align	4
.nv.constant0._Z17vector_matrix_mulPKfS0_Pfii:
	.zero		928


//--------------------- SYMBOLS --------------------------

	.type		.nv.reservedSmem.offset0,@object
	.size		.nv.reservedSmem.offset0,0x4
